//
// Generated by NVIDIA NVVM Compiler
//
// Compiler Build ID: CL-36424714
// Cuda compilation tools, release 13.0, V13.0.88
// Based on NVVM 20.0.0
//

.version 9.0
.target sm_100
.address_size 64

	// .globl	_Z3funv
.extern .func  (.param .b32 func_retval0) vprintf
(
	.param .b64 vprintf_param_0,
	.param .b64 vprintf_param_1
)
;
.global .align 1 .b8 $str[4] = {37, 100, 10};

.visible .entry _Z3funv()
{
	.local .align 8 .b8 	__local_depot0[8];
	.reg .b64 	%SP;
	.reg .b64 	%SPL;
	.reg .b32 	%r<5>;
	.reg .b64 	%rd<5>;

	mov.u64 	%SPL, __local_depot0;
	cvta.local.u64 	%SP, %SPL;
	add.u64 	%rd1, %SP, 0;
	add.u64 	%rd2, %SPL, 0;
	mov.u32 	%r1, %tid.x;
	mul.lo.s32 	%r2, %r1, %r1;
	st.local.u32 	[%rd2], %r2;
	mov.u64 	%rd3, $str;
	cvta.global.u64 	%rd4, %rd3;
	{ // callseq 0, 0
	.param .b64 param0;
	st.param.b64 	[param0], %rd4;
	.param .b64 param1;
	st.param.b64 	[param1], %rd1;
	.param .b32 retval0;
	call.uni (retval0), 
	vprintf, 
	(
	param0, 
	param1
	);
	ld.param.b32 	%r3, [retval0];
	} // callseq 0
	ret;

}


// ===== COMPILED SASS (sm_100) =====

	.target	sm_100

	.elftype	@"ET_EXEC"


//--------------------- .note.nv.tkinfo           --------------------------
	.section	.note.nv.tkinfo,"",@"SHT_NOTE"
	.sectionflags	@"SHF_NOTE_NV_TKINFO"
	.tkinfo
        /*0018*/ 	.word	0x00000002
        /*0030*/ 	.string	""
        /*0030*/ 	.string	"ptxas"
        /*0030*/ 	.string	"Cuda compilation tools, release 13.0, V13.0.88"
        /*0030*/ 	.string	"Build cuda_13.0.r13.0/compiler.36424714_0"
        /*0030*/ 	.string	"-arch sm_100 -m 64 "



//--------------------- .note.nv.cuinfo           --------------------------
	.section	.note.nv.cuinfo,"",@"SHT_NOTE"
	.sectionflags	@"SHF_NOTE_NV_CUINFO"
        /*0018*/ 	.short	0x0002
        /*001a*/ 	.short	0x0064
        /*001c*/ 	.short	0x0082
	.zero		2


//--------------------- .nv.info                  --------------------------
	.section	.nv.info,"",@"SHT_CUDA_INFO"
	.align	4


	//----- nvinfo : EIATTR_REGCOUNT
	.align		4
        /*0000*/ 	.byte	0x04, 0x2f
        /*0002*/ 	.short	(.L_2 - .L_1)
	.align		4
.L_1:
        /*0004*/ 	.word	index@(_Z3funv)
        /*0008*/ 	.word	0x00000018


	//----- nvinfo : EIATTR_FRAME_SIZE
	.align		4
.L_2:
        /*000c*/ 	.byte	0x04, 0x11
        /*000e*/ 	.short	(.L_4 - .L_3)
	.align		4
.L_3:
        /*0010*/ 	.word	index@(_Z3funv)
        /*0014*/ 	.word	0x00000008


	//----- nvinfo : EIATTR_MIN_STACK_SIZE
	.align		4
.L_4:
        /*0018*/ 	.byte	0x04, 0x12
        /*001a*/ 	.short	(.L_6 - .L_5)
	.align		4
.L_5:
        /*001c*/ 	.word	index@(_Z3funv)
        /*0020*/ 	.word	0x00000008
.L_6:


//--------------------- .nv.compat                --------------------------
	.section	.nv.compat,"",@"SHT_CUDA_COMPAT_INFO"
	.align	4
        /*0000*/ 	.byte	0x02, 0x09, 0x00, 0x00, 0x02, 0x02, 0x01, 0x00, 0x02, 0x05, 0x05, 0x00, 0x03, 0x07, 0x01, 0x01
        /*0010*/ 	.byte	0x02, 0x03, 0x00, 0x00, 0x02, 0x06, 0x01, 0x00, 0x04, 0x0b, 0x08, 0x00, 0x09, 0x00, 0x00, 0x00
        /*0020*/ 	.byte	0x00, 0x00, 0x00, 0x00


//--------------------- .nv.info._Z3funv          --------------------------
	.section	.nv.info._Z3funv,"",@"SHT_CUDA_INFO"
	.sectionflags	@""
	.align	4


	//----- nvinfo : EIATTR_CUDA_API_VERSION
	.align		4
        /*0000*/ 	.byte	0x04, 0x37
        /*0002*/ 	.short	(.L_8 - .L_7)
.L_7:
        /*0004*/ 	.word	0x00000082


	//----- nvinfo : EIATTR_SPARSE_MMA_MASK
	.align		4
.L_8:
        /*0008*/ 	.byte	0x03, 0x50
        /*000a*/ 	.short	0x0000


	//----- nvinfo : EIATTR_MAXREG_COUNT
	.align		4
        /*000c*/ 	.byte	0x03, 0x1b
        /*000e*/ 	.short	0x00ff


	//----- nvinfo : EIATTR_EXTERNS
	.align		4
        /*0010*/ 	.byte	0x04, 0x0f
        /*0012*/ 	.short	(.L_10 - .L_9)


	//   ....[0]....
	.align		4
.L_9:
        /*0014*/ 	.word	index@(vprintf)


	//----- nvinfo : EIATTR_MERCURY_ISA_VERSION
	.align		4
.L_10:
        /*0018*/ 	.byte	0x03, 0x5f
        /*001a*/ 	.short	0x0101


	//----- nvinfo : EIATTR_VRC_CTA_INIT_COUNT
	.align		4
        /*001c*/ 	.byte	0x02, 0x4a
	.zero		1
	.zero		1


	//----- nvinfo : EIATTR_SYSCALL_OFFSETS
	.align		4
        /*0020*/ 	.byte	0x04, 0x46
        /*0022*/ 	.short	(.L_12 - .L_11)


	//   ....[0]....
.L_11:
        /*0024*/ 	.word	0x000000f0


	//----- nvinfo : EIATTR_EXIT_INSTR_OFFSETS
	.align		4
.L_12:
        /*0028*/ 	.byte	0x04, 0x1c
        /*002a*/ 	.short	(.L_14 - .L_13)


	//   ....[0]....
.L_13:
        /*002c*/ 	.word	0x00000100


	//----- nvinfo : EIATTR_SW_WAR
	.align		4
.L_14:
        /*0030*/ 	.byte	0x04, 0x36
        /*0032*/ 	.short	(.L_16 - .L_15)
.L_15:
        /*0034*/ 	.word	0x00000008
.L_16:


//--------------------- .nv.callgraph             --------------------------
	.section	.nv.callgraph,"",@"SHT_CUDA_CALLGRAPH"
	.align	4
	.sectionentsize	8
	.align		4
        /*0000*/ 	.word	0x00000000
	.align		4
        /*0004*/ 	.word	0xffffffff
	.align		4
        /*0008*/ 	.word	index@(_Z3funv)
	.align		4
        /*000c*/ 	.word	index@(vprintf)
	.align		4
        /*0010*/ 	.word	0x00000000
	.align		4
        /*0014*/ 	.word	0xfffffffe
	.align		4
        /*0018*/ 	.word	0x00000000
	.align		4
        /*001c*/ 	.word	0xfffffffd
	.align		4
        /*0020*/ 	.word	0x00000000
	.align		4
        /*0024*/ 	.word	0xfffffffc


//--------------------- .nv.constant4             --------------------------
	.section	.nv.constant4,"a",@progbits
	.align	8
	.align		8
.nv.constant4:
        /*0000*/ 	.dword	vprintf
	.align		8
        /*0008*/ 	.dword	$str


//--------------------- .text._Z3funv             --------------------------
	.section	.text._Z3funv,"ax",@progbits
	.align	128
        .global         _Z3funv
        .type           _Z3funv,@function
        .size           _Z3funv,(.L_x_2 - _Z3funv)
        .other          _Z3funv,@"STO_CUDA_ENTRY STV_DEFAULT"
_Z3funv:
.text._Z3funv:
[----:B------:R-:W0:Y:S01]  /*0000*/  LDC R1, c[0x0][0x37c] ;  /* 0x0000df00ff017b82 */ /* 0x000e220000000800 */
[----:B------:R-:W1:Y:S01]  /*0010*/  S2R R0, SR_TID.X ;  /* 0x0000000000007919 */ /* 0x000e620000002100 */
[----:B------:R-:W-:Y:S01]  /*0020*/  MOV R2, 0x0 ;  /* 0x0000000000027802 */ /* 0x000fe20000000f00 */
[----:B0-----:R-:W-:Y:S01]  /*0030*/  VIADD R1, R1, 0xfffffff8 ;  /* 0xfffffff801017836 */ /* 0x001fe20000000000 */
[----:B------:R-:W0:Y:S04]  /*0040*/  LDCU UR4, c[0x0][0x2f8] ;  /* 0x00005f00ff0477ac */ /* 0x000e280008000800 */
[----:B------:R-:W2:Y:S01]  /*0050*/  LDC.64 R2, c[0x4][R2] ;  /* 0x0100000002027b82 */ /* 0x000ea20000000a00 */
[----:B------:R-:W3:Y:S01]  /*0060*/  LDCU.64 UR6, c[0x4][0x8] ;  /* 0x01000100ff0677ac */ /* 0x000ee20008000a00 */
[----:B------:R-:W4:Y:S01]  /*0070*/  LDCU UR5, c[0x0][0x2fc] ;  /* 0x00005f80ff0577ac */ /* 0x000f220008000800 */
[----:B0-----:R-:W-:Y:S01]  /*0080*/  IADD3 R6, P0, PT, R1, UR4, RZ ;  /* 0x0000000401067c10 */ /* 0x001fe2000ff1e0ff */
[----:B---3--:R-:W-:Y:S01]  /*0090*/  IMAD.U32 R4, RZ, RZ, UR6 ;  /* 0x00000006ff047e24 */ /* 0x008fe2000f8e00ff */
[----:B------:R-:W-:-:S03]  /*00a0*/  MOV R5, UR7 ;  /* 0x0000000700057c02 */ /* 0x000fc60008000f00 */
[----:B----4-:R-:W-:Y:S02]  /*00b0*/  IMAD.X R7, RZ, RZ, UR5, P0 ;  /* 0x00000005ff077e24 */ /* 0x010fe400080e06ff */
[----:B-1----:R-:W-:-:S05]  /*00c0*/  IMAD R0, R0, R0, RZ ;  /* 0x0000000000007224 */ /* 0x002fca00078e02ff */
[----:B------:R0:W-:Y:S02]  /*00d0*/  STL [R1], R0 ;  /* 0x0000000001007387 */ /* 0x0001e40000100800 */
[----:B------:R-:W-:-:S07]  /*00e0*/  LEPC R20, `(.L_x_0) ;  /* 0x000000001014794e */ /* 0x000fce0000000000 */
[----:B0-2---:R-:W-:Y:S05]  /*00f0*/  CALL.ABS.NOINC R2 ;  /* 0x0000000002007343 */ /* 0x005fea0003c00000 */
.L_x_0:
[----:B------:R-:W-:Y:S05]  /*0100*/  EXIT ;  /* 0x000000000000794d */ /* 0x000fea0003800000 */
.L_x_1:
[----:B------:R-:W-:-:S00]  /*0110*/  BRA `(.L_x_1) ;  /* 0xfffffffc00fc7947 */ /* 0x000fc0000383ffff */
[----:B------:R-:W-:-:S00]  /*0120*/  NOP ;  /* 0x0000000000007918 */ /* 0x000fc00000000000 */
        /* <DEDUP_REMOVED lines=13> */
.L_x_2:


//--------------------- .nv.global.init           --------------------------
	.section	.nv.global.init,"aw",@progbits
.nv.global.init:
	.type		$str,@object
	.size		$str,(.L_0 - $str)
$str:
        /*0000*/ 	.byte	0x25, 0x64, 0x0a, 0x00
.L_0:


//--------------------- .nv.shared.reserved.0     --------------------------
	.section	.nv.shared.reserved.0,"aw",@nobits
	.weak		__nv_reservedSMEM_offset_0_alias
	.size		__nv_reservedSMEM_offset_0_alias, 0, 64
	.other		__nv_reservedSMEM_offset_0_alias,@"STO_CUDA_RESERVED_SHARED STV_DEFAULT"
__nv_reservedSMEM_offset_0_alias:
	.zero		0
	.zero		64


//--------------------- .nv.constant0._Z3funv     --------------------------
	.section	.nv.constant0._Z3funv,"a",@progbits
	.sectionflags	@""
	.align	4
.nv.constant0._Z3funv:
	.zero		896


//--------------------- SYMBOLS --------------------------

	.type		.nv.reservedSmem.offset0,@object
	.size		.nv.reservedSmem.offset0,0x4
	.type		vprintf,@function
